	.headerflags	@"EF_CUDA_TEXMODE_UNIFIED EF_CUDA_64BIT_ADDRESS EF_CUDA_ACCELERATORS EF_CUDA_SM90 EF_CUDA_VIRTUAL_SM(EF_CUDA_SM90)"
	.elftype	@"ET_EXEC"


//--------------------- .nv.info                  --------------------------
	.section	.nv.info,"",@"SHT_CUDA_INFO"
	.align	4


	//----- nvinfo : EIATTR_REGCOUNT
	.align		4
        /*0000*/ 	.byte	0x04, 0x2f
        /*0002*/ 	.short	(.L_1 - .L_0)
	.align		4
.L_0:
        /*0004*/ 	.word	index@(triton_poi_fused_relu_threshold_backward_7)
        /*0008*/ 	.word	0x00000020


	//----- nvinfo : EIATTR_MIN_STACK_SIZE
	.align		4
.L_1:
        /*000c*/ 	.byte	0x04, 0x12
        /*000e*/ 	.short	(.L_3 - .L_2)
	.align		4
.L_2:
        /*0010*/ 	.word	index@(triton_poi_fused_relu_threshold_backward_7)
        /*0014*/ 	.word	0x00000000


	//----- nvinfo : EIATTR_FRAME_SIZE
	.align		4
.L_3:
        /*0018*/ 	.byte	0x04, 0x11
        /*001a*/ 	.short	(.L_5 - .L_4)
	.align		4
.L_4:
        /*001c*/ 	.word	index@(triton_poi_fused_relu_threshold_backward_7)
        /*0020*/ 	.word	0x00000000


	//----- nvinfo : EIATTR_MIN_STACK_SIZE
	.align		4
.L_5:
        /*0024*/ 	.byte	0x04, 0x12
        /*0026*/ 	.short	(.L_7 - .L_6)
	.align		4
.L_6:
        /*0028*/ 	.word	index@(triton_poi_fused_relu_threshold_backward_7)
        /*002c*/ 	.word	0x00000000
.L_7:


//--------------------- .nv.info.triton_poi_fused_relu_threshold_backward_7 --------------------------
	.section	.nv.info.triton_poi_fused_relu_threshold_backward_7,"",@"SHT_CUDA_INFO"
	.sectionflags	@""
	.align	4


	//----- nvinfo : EIATTR_CUDA_API_VERSION
	.align		4
        /*0000*/ 	.byte	0x04, 0x37
        /*0002*/ 	.short	(.L_9 - .L_8)
.L_8:
        /*0004*/ 	.word	0x0000007c


	//----- nvinfo : EIATTR_KPARAM_INFO
	.align		4
.L_9:
        /*0008*/ 	.byte	0x04, 0x17
        /*000a*/ 	.short	(.L_11 - .L_10)
.L_10:
        /*000c*/ 	.word	0x00000000
        /*0010*/ 	.short	0x0004
        /*0012*/ 	.short	0x001c
        /*0014*/ 	.byte	0x00, 0xf0, 0x11, 0x00


	//----- nvinfo : EIATTR_KPARAM_INFO
	.align		4
.L_11:
        /*0018*/ 	.byte	0x04, 0x17
        /*001a*/ 	.short	(.L_13 - .L_12)
.L_12:
        /*001c*/ 	.word	0x00000000
        /*0020*/ 	.short	0x0003
        /*0022*/ 	.short	0x0018
        /*0024*/ 	.byte	0x00, 0xf0, 0x11, 0x00


	//----- nvinfo : EIATTR_KPARAM_INFO
	.align		4
.L_13:
        /*0028*/ 	.byte	0x04, 0x17
        /*002a*/ 	.short	(.L_15 - .L_14)
.L_14:
        /*002c*/ 	.word	0x00000000
        /*0030*/ 	.short	0x0002
        /*0032*/ 	.short	0x0010
        /*0034*/ 	.byte	0x00, 0xf4, 0x21, 0x00


	//----- nvinfo : EIATTR_KPARAM_INFO
	.align		4
.L_15:
        /*0038*/ 	.byte	0x04, 0x17
        /*003a*/ 	.short	(.L_17 - .L_16)
.L_16:
        /*003c*/ 	.word	0x00000000
        /*0040*/ 	.short	0x0001
        /*0042*/ 	.short	0x0008
        /*0044*/ 	.byte	0x00, 0xf4, 0x21, 0x00


	//----- nvinfo : EIATTR_KPARAM_INFO
	.align		4
.L_17:
        /*0048*/ 	.byte	0x04, 0x17
        /*004a*/ 	.short	(.L_19 - .L_18)
.L_18:
        /*004c*/ 	.word	0x00000000
        /*0050*/ 	.short	0x0000
        /*0052*/ 	.short	0x0000
        /*0054*/ 	.byte	0x00, 0xf4, 0x21, 0x00


	//----- nvinfo : EIATTR_SPARSE_MMA_MASK
	.align		4
.L_19:
        /*0058*/ 	.byte	0x03, 0x50
        /*005a*/ 	.short	0x0000


	//----- nvinfo : EIATTR_MAXREG_COUNT
	.align		4
        /*005c*/ 	.byte	0x03, 0x1b
        /*005e*/ 	.short	0x00ff


	//----- nvinfo : EIATTR_EXIT_INSTR_OFFSETS
	.align		4
        /*0060*/ 	.byte	0x04, 0x1c
        /*0062*/ 	.short	(.L_21 - .L_20)


	//   ....[0]....
.L_20:
        /*0064*/ 	.word	0x00000dc0


	//   ....[1]....
        /*0068*/ 	.word	0x00000de0


	//----- nvinfo : EIATTR_REQNTID
	.align		4
.L_21:
        /*006c*/ 	.byte	0x04, 0x10
        /*006e*/ 	.short	(.L_23 - .L_22)
.L_22:
        /*0070*/ 	.word	0x00000100
        /*0074*/ 	.word	0x00000001
        /*0078*/ 	.word	0x00000001


	//----- nvinfo : EIATTR_CBANK_PARAM_SIZE
	.align		4
.L_23:
        /*007c*/ 	.byte	0x03, 0x19
        /*007e*/ 	.short	0x0020


	//----- nvinfo : EIATTR_PARAM_CBANK
	.align		4
        /*0080*/ 	.byte	0x04, 0x0a
        /*0082*/ 	.short	(.L_25 - .L_24)
	.align		4
.L_24:
        /*0084*/ 	.word	index@(.nv.constant0.triton_poi_fused_relu_threshold_backward_7)
        /*0088*/ 	.short	0x0210
        /*008a*/ 	.short	0x0020


	//----- nvinfo : EIATTR_SW_WAR
	.align		4
.L_25:
        /*008c*/ 	.byte	0x04, 0x36
        /*008e*/ 	.short	(.L_27 - .L_26)
.L_26:
        /*0090*/ 	.word	0x00000008
.L_27:


//--------------------- .nv.callgraph             --------------------------
	.section	.nv.callgraph,"",@"SHT_CUDA_CALLGRAPH"
	.align	4
	.sectionentsize	8
	.align		4
        /*0000*/ 	.word	0x00000000
	.align		4
        /*0004*/ 	.word	0xffffffff
	.align		4
        /*0008*/ 	.word	0x00000000
	.align		4
        /*000c*/ 	.word	0xfffffffe
	.align		4
        /*0010*/ 	.word	0x00000000
	.align		4
        /*0014*/ 	.word	0xfffffffd
	.align		4
        /*0018*/ 	.word	0x00000000
	.align		4
        /*001c*/ 	.word	0xfffffffc


//--------------------- .text.triton_poi_fused_relu_threshold_backward_7 --------------------------
	.section	.text.triton_poi_fused_relu_threshold_backward_7,"ax",@progbits
	.sectionflags	@"SHF_BARRIERS=1"
	.align	128
        .global         triton_poi_fused_relu_threshold_backward_7
        .type           triton_poi_fused_relu_threshold_backward_7,@function
        .size           triton_poi_fused_relu_threshold_backward_7,(.L_x_1 - triton_poi_fused_relu_threshold_backward_7)
        .other          triton_poi_fused_relu_threshold_backward_7,@"STO_CUDA_ENTRY STV_DEFAULT"
triton_poi_fused_relu_threshold_backward_7:
.text.triton_poi_fused_relu_threshold_backward_7:
[----:B------:R-:W0:Y:S08]  /*0000*/  LDC R1, c[0x0][0x28] ;  /* 0x00000a00ff017b82 */ /* 0x000e300000000800 */
[----:B------:R-:W1:Y:S01]  /*0010*/  S2UR UR6, SR_CTAID.Y ;  /* 0x00000000000679c3 */ /* 0x000e620000002600 */
[----:B------:R-:W2:Y:S01]  /*0020*/  S2R R20, SR_TID.X ;  /* 0x0000000000147919 */ /* 0x000ea20000002100 */
[----:B------:R-:W-:-:S02]  /*0030*/  CS2R R12, SRZ ;  /* 0x00000000000c7805 */ /* 0x000fc4000001ff00 */
[----:B------:R-:W-:Y:S01]  /*0040*/  CS2R R14, SRZ ;  /* 0x00000000000e7805 */ /* 0x000fe2000001ff00 */
[----:B------:R-:W-:Y:S01]  /*0050*/  ULDC.64 UR12, c[0x0][0x208] ;  /* 0x00008200000c7ab9 */ /* 0x000fe20000000a00 */
[----:B------:R-:W2:Y:S02]  /*0060*/  S2R R21, SR_CTAID.X ;  /* 0x0000000000157919 */ /* 0x000ea40000002500 */
[----:B------:R-:W3:Y:S01]  /*0070*/  LDC.64 R2, c[0x0][0x210] ;  /* 0x00008400ff027b82 */ /* 0x000ee20000000a00 */
[----:B-1----:R-:W-:-:S04]  /*0080*/  USHF.L.U32 UR6, UR6, 0x4, URZ ;  /* 0x0000000406067899 */ /* 0x002fc8000800063f */
[----:B------:R-:W-:Y:S02]  /*0090*/  UIMAD.WIDE UR4, UR6, 0x38e38e39, URZ ;  /* 0x38e38e39060478a5 */ /* 0x000fe4000f8e023f */
[----:B------:R-:W-:Y:S02]  /*00a0*/  UISETP.GE.AND UP0, UPT, UR6, 0x1200, UPT ;  /* 0x000012000600788c */ /* 0x000fe4000bf06270 */
[----:B------:R-:W-:Y:S02]  /*00b0*/  USHF.R.U32.HI UR4, URZ, 0x1f, UR5 ;  /* 0x0000001f3f047899 */ /* 0x000fe40008011605 */
[----:B------:R-:W-:Y:S02]  /*00c0*/  UIADD3 UR7, UR6, 0x4, URZ ;  /* 0x0000000406077890 */ /* 0x000fe4000fffe03f */
[----:B------:R-:W-:Y:S01]  /*00d0*/  ULEA.HI.SX32 UR4, UR5, UR4, 0x18 ;  /* 0x0000000405047291 */ /* 0x000fe2000f8fc23f */
[----:B--2---:R-:W-:Y:S02]  /*00e0*/  PRMT R0, R20, 0x6540, R21 ;  /* 0x0000654014007816 */ /* 0x004fe40000000015 */
[----:B------:R-:W-:Y:S01]  /*00f0*/  PLOP3.LUT P0, PT, PT, PT, UP0, 0x80, 0x0 ;  /* 0x000000000000781c */ /* 0x000fe20003f0f008 */
[----:B------:R-:W-:-:S02]  /*0100*/  UIMAD UR8, UR4, -0x480, UR6 ;  /* 0xfffffb80040878a4 */ /* 0x000fc4000f8e0206 */
[----:B------:R-:W-:Y:S01]  /*0110*/  IMAD.U32 R5, RZ, RZ, UR4 ;  /* 0x00000004ff057e24 */ /* 0x000fe2000f8e00ff */
[----:B------:R-:W-:-:S03]  /*0120*/  UIMAD.WIDE UR4, UR7, 0x38e38e39, URZ ;  /* 0x38e38e39070478a5 */ /* 0x000fc6000f8e023f */
[----:B------:R-:W-:Y:S01]  /*0130*/  IMAD R0, R5, 0x1000, R0 ;  /* 0x0000100005007824 */ /* 0x000fe200078e0200 */
[----:B------:R-:W-:-:S03]  /*0140*/  USHF.R.U32.HI UR4, URZ, 0x1f, UR5 ;  /* 0x0000001f3f047899 */ /* 0x000fc60008011605 */
[----:B------:R-:W-:Y:S01]  /*0150*/  IMAD R10, R0, 0x480, RZ ;  /* 0x00000480000a7824 */ /* 0x000fe200078e02ff */
[----:B------:R-:W-:-:S03]  /*0160*/  ULEA.HI.SX32 UR9, UR5, UR4, 0x18 ;  /* 0x0000000405097291 */ /* 0x000fc6000f8fc23f */
[----:B------:R-:W-:Y:S01]  /*0170*/  VIADD R0, R10, UR8 ;  /* 0x000000080a007c36 */ /* 0x000fe20008000000 */
[----:B------:R-:W-:-:S03]  /*0180*/  UIADD3 UR8, UR6, 0x8, URZ ;  /* 0x0000000806087890 */ /* 0x000fc6000fffe03f */
[--C-:B---3--:R-:W-:Y:S01]  /*0190*/  IMAD.WIDE R4, R0, 0x4, R2.reuse ;  /* 0x0000000400047825 */ /* 0x108fe200078e0202 */
[----:B------:R-:W-:Y:S02]  /*01a0*/  UIMAD.WIDE UR4, UR8, 0x38e38e39, URZ ;  /* 0x38e38e39080478a5 */ /* 0x000fe4000f8e023f */
[----:B------:R-:W-:Y:S02]  /*01b0*/  UIMAD UR9, UR9, -0x480, UR7 ;  /* 0xfffffb80090978a4 */ /* 0x000fe4000f8e0207 */
[----:B------:R1:W2:Y:S01]  /*01c0*/  @!P0 LDG.E.EL.128 R12, desc[UR12][R4.64] ;  /* 0x0000000c040c8981 */ /* 0x0002a2000c2e1d00 */
[----:B------:R-:W-:Y:S01]  /*01d0*/  UIADD3 UR7, UR6, 0xc, URZ ;  /* 0x0000000c06077890 */ /* 0x000fe2000fffe03f */
[----:B------:R-:W-:Y:S01]  /*01e0*/  PLOP3.LUT P0, PT, PT, PT, UP0, 0x80, 0x0 ;  /* 0x000000000000781c */ /* 0x000fe20003f0f008 */
[----:B------:R-:W-:Y:S01]  /*01f0*/  UMOV UR10, UR5 ;  /* 0x00000005000a7c82 */ /* 0x000fe20008000000 */
[----:B------:R-:W-:Y:S01]  /*0200*/  VIADD R9, R10, UR9 ;  /* 0x000000090a097c36 */ /* 0x000fe20008000000 */
[----:B------:R-:W-:Y:S01]  /*0210*/  USHF.R.U32.HI UR11, URZ, 0x1f, UR10 ;  /* 0x0000001f3f0b7899 */ /* 0x000fe2000801160a */
[----:B------:R-:W-:Y:S01]  /*0220*/  CS2R R16, SRZ ;  /* 0x0000000000107805 */ /* 0x000fe2000001ff00 */
[----:B------:R-:W-:Y:S01]  /*0230*/  UIMAD.WIDE UR4, UR7, 0x38e38e39, URZ ;  /* 0x38e38e39070478a5 */ /* 0x000fe2000f8e023f */
[----:B------:R-:W-:Y:S01]  /*0240*/  CS2R R18, SRZ ;  /* 0x0000000000127805 */ /* 0x000fe2000001ff00 */
[----:B------:R-:W-:Y:S01]  /*0250*/  ULEA.HI.SX32 UR11, UR10, UR11, 0x18 ;  /* 0x0000000b0a0b7291 */ /* 0x000fe2000f8fc23f */
[----:B------:R-:W-:Y:S01]  /*0260*/  IMAD.WIDE R8, R9, 0x4, R2 ;  /* 0x0000000409087825 */ /* 0x000fe200078e0202 */
[----:B------:R-:W-:-:S02]  /*0270*/  USHF.R.U32.HI UR4, URZ, 0x1f, UR5 ;  /* 0x0000001f3f047899 */ /* 0x000fc40008011605 */
[----:B------:R-:W-:Y:S02]  /*0280*/  UIMAD UR11, UR11, -0x480, UR8 ;  /* 0xfffffb800b0b78a4 */ /* 0x000fe4000f8e0208 */
[----:B------:R-:W-:Y:S01]  /*0290*/  ULEA.HI.SX32 UR4, UR5, UR4, 0x18 ;  /* 0x0000000405047291 */ /* 0x000fe2000f8fc23f */
[----:B------:R3:W4:Y:S01]  /*02a0*/  @!P0 LDG.E.EL.128 R16, desc[UR12][R8.64] ;  /* 0x0000000c08108981 */ /* 0x000722000c2e1d00 */
[----:B------:R-:W-:Y:S02]  /*02b0*/  PLOP3.LUT P0, PT, PT, PT, UP0, 0x80, 0x0 ;  /* 0x000000000000781c */ /* 0x000fe40003f0f008 */
[----:B-1----:R-:W-:Y:S01]  /*02c0*/  CS2R R4, SRZ ;  /* 0x0000000000047805 */ /* 0x002fe2000001ff00 */
[----:B------:R-:W-:Y:S01]  /*02d0*/  UIMAD UR4, UR4, -0x480, UR7 ;  /* 0xfffffb80040478a4 */ /* 0x000fe2000f8e0207 */
[----:B------:R-:W-:Y:S01]  /*02e0*/  VIADD R23, R10, UR11 ;  /* 0x0000000b0a177c36 */ /* 0x000fe20008000000 */
[----:B------:R-:W-:Y:S02]  /*02f0*/  PLOP3.LUT P1, PT, PT, PT, UP0, 0x80, 0x0 ;  /* 0x000000000000781c */ /* 0x000fe40003f2f008 */
[----:B------:R-:W-:Y:S01]  /*0300*/  CS2R R6, SRZ ;  /* 0x0000000000067805 */ /* 0x000fe2000001ff00 */
[----:B------:R-:W-:-:S04]  /*0310*/  IMAD.WIDE R22, R23, 0x4, R2 ;  /* 0x0000000417167825 */ /* 0x000fc800078e0202 */
[----:B------:R-:W-:Y:S01]  /*0320*/  VIADD R11, R10, UR4 ;  /* 0x000000040a0b7c36 */ /* 0x000fe20008000000 */
[----:B---3--:R-:W-:Y:S01]  /*0330*/  CS2R R8, SRZ ;  /* 0x0000000000087805 */ /* 0x008fe2000001ff00 */
[----:B------:R-:W3:Y:S02]  /*0340*/  @!P0 LDG.E.EL.128 R4, desc[UR12][R22.64] ;  /* 0x0000000c16048981 */ /* 0x000ee4000c2e1d00 */
[----:B------:R-:W-:Y:S01]  /*0350*/  IMAD.WIDE R2, R11, 0x4, R2 ;  /* 0x000000040b027825 */ /* 0x000fe200078e0202 */
[----:B------:R-:W-:-:S06]  /*0360*/  CS2R R10, SRZ ;  /* 0x00000000000a7805 */ /* 0x000fcc000001ff00 */
[----:B------:R1:W5:Y:S01]  /*0370*/  @!P1 LDG.E.EL.128 R8, desc[UR12][R2.64] ;  /* 0x0000000c02089981 */ /* 0x000362000c2e1d00 */
[----:B------:R-:W1:Y:S01]  /*0380*/  S2UR UR5, SR_CgaCtaId ;  /* 0x00000000000579c3 */ /* 0x000e620000008800 */
[----:B------:R-:W-:Y:S01]  /*0390*/  UMOV UR4, 0x400 ;  /* 0x0000040000047882 */ /* 0x000fe20000000000 */
[----:B------:R-:W-:-:S05]  /*03a0*/  IMAD.SHL.U32 R25, R20, 0x4, RZ ;  /* 0x0000000414197824 */ /* 0x000fca00078e00ff */
[C---:B------:R-:W-:Y:S02]  /*03b0*/  LOP3.LUT R24, R25.reuse, 0x3fc, RZ, 0xc0, !PT ;  /* 0x000003fc19187812 */ /* 0x040fe400078ec0ff */
[----:B-1----:R-:W-:Y:S02]  /*03c0*/  SHF.R.U32.HI R3, RZ, 0x4, R20 ;  /* 0x00000004ff037819 */ /* 0x002fe40000011614 */
[----:B------:R-:W-:Y:S02]  /*03d0*/  LOP3.LUT R26, R25, 0xfc, RZ, 0xc0, !PT ;  /* 0x000000fc191a7812 */ /* 0x000fe400078ec0ff */
[----:B------:R-:W-:Y:S02]  /*03e0*/  LOP3.LUT R25, R24, 0x800, RZ, 0xfc, !PT ;  /* 0x0000080018197812 */ /* 0x000fe400078efcff */
[----:B------:R-:W-:Y:S02]  /*03f0*/  PRMT R21, R26, 0x6540, R21 ;  /* 0x000065401a157816 */ /* 0x000fe40000000015 */
[----:B------:R-:W-:Y:S01]  /*0400*/  SHF.R.U32.HI R25, RZ, 0x6, R25 ;  /* 0x00000006ff197819 */ /* 0x000fe20000011619 */
[----:B0-----:R-:W-:Y:S01]  /*0410*/  UPRMT UR4, UR5, 0x654, UR4 ;  /* 0x0000065405047896 */ /* 0x001fe20008000004 */
[----:B--2---:R-:W-:-:S02]  /*0420*/  FSETP.GEU.AND P0, PT, R12, RZ, PT ;  /* 0x000000ff0c00720b */ /* 0x004fc40003f0e000 */
[----:B------:R-:W-:Y:S02]  /*0430*/  FSETP.GEU.AND P1, PT, R13, RZ, PT ;  /* 0x000000ff0d00720b */ /* 0x000fe40003f2e000 */
[----:B------:R-:W-:Y:S02]  /*0440*/  FSETP.GEU.AND P2, PT, R14, RZ, PT ;  /* 0x000000ff0e00720b */ /* 0x000fe40003f4e000 */
[----:B------:R-:W-:Y:S02]  /*0450*/  FSETP.GEU.AND P3, PT, R15, RZ, PT ;  /* 0x000000ff0f00720b */ /* 0x000fe40003f6e000 */
[----:B------:R-:W-:Y:S02]  /*0460*/  FSEL R22, R12, RZ, P0 ;  /* 0x000000ff0c167208 */ /* 0x000fe40000000000 */
[----:B------:R-:W-:Y:S02]  /*0470*/  FSEL R13, R13, RZ, P1 ;  /* 0x000000ff0d0d7208 */ /* 0x000fe40000800000 */
[----:B------:R-:W-:-:S02]  /*0480*/  FSEL R12, R14, RZ, P2 ;  /* 0x000000ff0e0c7208 */ /* 0x000fc40001000000 */
[----:B------:R-:W-:Y:S02]  /*0490*/  FSEL R15, R15, RZ, P3 ;  /* 0x000000ff0f0f7208 */ /* 0x000fe40001800000 */
[----:B----4-:R-:W-:Y:S02]  /*04a0*/  FSETP.GEU.AND P0, PT, R16, RZ, PT ;  /* 0x000000ff1000720b */ /* 0x010fe40003f0e000 */
[----:B------:R-:W-:Y:S02]  /*04b0*/  FSETP.GEU.AND P1, PT, R17, RZ, PT ;  /* 0x000000ff1100720b */ /* 0x000fe40003f2e000 */
[----:B------:R-:W-:Y:S02]  /*04c0*/  FSETP.GEU.AND P2, PT, R18, RZ, PT ;  /* 0x000000ff1200720b */ /* 0x000fe40003f4e000 */
[----:B------:R-:W-:Y:S02]  /*04d0*/  FSETP.GEU.AND P3, PT, R19, RZ, PT ;  /* 0x000000ff1300720b */ /* 0x000fe40003f6e000 */
[----:B------:R-:W-:-:S02]  /*04e0*/  FSEL R16, R16, RZ, P0 ;  /* 0x000000ff10107208 */ /* 0x000fc40000000000 */
[----:B------:R-:W-:Y:S02]  /*04f0*/  FSEL R2, R17, RZ, P1 ;  /* 0x000000ff11027208 */ /* 0x000fe40000800000 */
[----:B------:R-:W-:Y:S02]  /*0500*/  FSEL R14, R18, RZ, P2 ;  /* 0x000000ff120e7208 */ /* 0x000fe40001000000 */
[----:B------:R-:W-:Y:S02]  /*0510*/  FSEL R23, R19, RZ, P3 ;  /* 0x000000ff13177208 */ /* 0x000fe40001800000 */
[----:B---3--:R-:W-:Y:S02]  /*0520*/  FSETP.GEU.AND P0, PT, R4, RZ, PT ;  /* 0x000000ff0400720b */ /* 0x008fe40003f0e000 */
[----:B------:R-:W-:Y:S02]  /*0530*/  FSETP.GEU.AND P1, PT, R5, RZ, PT ;  /* 0x000000ff0500720b */ /* 0x000fe40003f2e000 */
[----:B------:R-:W-:-:S02]  /*0540*/  FSETP.GEU.AND P2, PT, R6, RZ, PT ;  /* 0x000000ff0600720b */ /* 0x000fc40003f4e000 */
[----:B------:R-:W-:Y:S02]  /*0550*/  FSETP.GEU.AND P3, PT, R7, RZ, PT ;  /* 0x000000ff0700720b */ /* 0x000fe40003f6e000 */
[----:B------:R-:W-:Y:S02]  /*0560*/  LOP3.LUT R18, R3, 0xc, RZ, 0xc0, !PT ;  /* 0x0000000c03127812 */ /* 0x000fe400078ec0ff */
[----:B------:R-:W-:Y:S02]  /*0570*/  FSEL R3, R4, RZ, P0 ;  /* 0x000000ff04037208 */ /* 0x000fe40000000000 */
[----:B------:R-:W-:Y:S01]  /*0580*/  LOP3.LUT R17, R20, 0xff, RZ, 0xc0, !PT ;  /* 0x000000ff14117812 */ /* 0x000fe200078ec0ff */
[----:B------:R-:W-:Y:S01]  /*0590*/  VIADD R27, R18, UR4 ;  /* 0x00000004121b7c36 */ /* 0x000fe20008000000 */
[----:B------:R-:W-:Y:S02]  /*05a0*/  FSEL R4, R5, RZ, P1 ;  /* 0x000000ff05047208 */ /* 0x000fe40000800000 */
[----:B------:R-:W-:Y:S01]  /*05b0*/  FSEL R6, R6, RZ, P2 ;  /* 0x000000ff06067208 */ /* 0x000fe20001000000 */
[----:B------:R-:W-:Y:S01]  /*05c0*/  IMAD R29, R24, 0x4, R27 ;  /* 0x00000004181d7824 */ /* 0x000fe200078e021b */
[----:B------:R-:W-:Y:S01]  /*05d0*/  FSEL R7, R7, RZ, P3 ;  /* 0x000000ff07077208 */ /* 0x000fe20001800000 */
[----:B------:R-:W0:Y:S01]  /*05e0*/  LDC.64 R26, c[0x0][0x218] ;  /* 0x00008600ff1a7b82 */ /* 0x000e220000000a00 */
[----:B-----5:R-:W-:-:S02]  /*05f0*/  FSETP.GEU.AND P0, PT, R8, RZ, PT ;  /* 0x000000ff0800720b */ /* 0x020fc40003f0e000 */
[----:B------:R-:W-:Y:S02]  /*0600*/  FSETP.GEU.AND P1, PT, R9, RZ, PT ;  /* 0x000000ff0900720b */ /* 0x000fe40003f2e000 */
[----:B------:R-:W-:Y:S02]  /*0610*/  FSETP.GEU.AND P2, PT, R10, RZ, PT ;  /* 0x000000ff0a00720b */ /* 0x000fe40003f4e000 */
[----:B------:R-:W-:Y:S02]  /*0620*/  FSETP.GEU.AND P3, PT, R11, RZ, PT ;  /* 0x000000ff0b00720b */ /* 0x000fe40003f6e000 */
[----:B------:R-:W-:Y:S02]  /*0630*/  LEA R28, R17, UR4, 0x2 ;  /* 0x00000004111c7c11 */ /* 0x000fe4000f8e10ff */
[----:B------:R-:W-:Y:S02]  /*0640*/  FSEL R5, R8, RZ, P0 ;  /* 0x000000ff08057208 */ /* 0x000fe40000000000 */
[----:B------:R-:W-:Y:S01]  /*0650*/  FSEL R17, R9, RZ, P1 ;  /* 0x000000ff09117208 */ /* 0x000fe20000800000 */
[----:B------:R-:W-:Y:S01]  /*0660*/  STS [R28], R22 ;  /* 0x000000161c007388 */ /* 0x000fe20000000800 */
[----:B------:R-:W-:-:S02]  /*0670*/  FSEL R18, R10, RZ, P2 ;  /* 0x000000ff0a127208 */ /* 0x000fc40001000000 */
[----:B------:R-:W-:Y:S01]  /*0680*/  FSEL R19, R11, RZ, P3 ;  /* 0x000000ff0b137208 */ /* 0x000fe20001800000 */
[----:B------:R1:W-:Y:S01]  /*0690*/  STS [R28+0x404], R13 ;  /* 0x0004040d1c007388 */ /* 0x0003e20000000800 */
[----:B------:R-:W-:Y:S02]  /*06a0*/  SHF.R.U32.HI R20, RZ, 0x6, R20 ;  /* 0x00000006ff147819 */ /* 0x000fe40000011614 */
[----:B------:R-:W-:Y:S01]  /*06b0*/  FSETP.GTU.AND P6, PT, R13, RZ, PT ;  /* 0x000000ff0d00720b */ /* 0x000fe20003fcc000 */
[----:B------:R2:W-:Y:S01]  /*06c0*/  STS [R28+0x808], R12 ;  /* 0x0008080c1c007388 */ /* 0x0005e20000000800 */
[----:B------:R-:W-:Y:S02]  /*06d0*/  SGXT.U32 R20, R20, 0x2 ;  /* 0x000000021414781a */ /* 0x000fe40000000000 */
[----:B------:R-:W-:Y:S01]  /*06e0*/  FSETP.GTU.AND P5, PT, R22, RZ, PT ;  /* 0x000000ff1600720b */ /* 0x000fe20003fac000 */
[----:B------:R3:W-:Y:S01]  /*06f0*/  STS [R28+0xc0c], R15 ;  /* 0x000c0c0f1c007388 */ /* 0x0007e20000000800 */
[----:B------:R-:W-:-:S02]  /*0700*/  LOP3.LUT R20, R20, UR6, RZ, 0xfc, !PT ;  /* 0x0000000614147c12 */ /* 0x000fc4000f8efcff */
[----:B-1----:R-:W-:Y:S01]  /*0710*/  LOP3.LUT R13, R24, 0x400, RZ, 0xfc, !PT ;  /* 0x00000400180d7812 */ /* 0x002fe200078efcff */
[----:B------:R1:W-:Y:S01]  /*0720*/  STS [R28+0x1010], R16 ;  /* 0x001010101c007388 */ /* 0x0003e20000000800 */
[----:B------:R-:W-:Y:S02]  /*0730*/  ISETP.GE.AND P0, PT, R20, 0x1200, PT ;  /* 0x000012001400780c */ /* 0x000fe40003f06270 */
[----:B------:R-:W-:Y:S01]  /*0740*/  SHF.R.U32.HI R13, RZ, 0x6, R13 ;  /* 0x00000006ff0d7819 */ /* 0x000fe2000001160d */
[----:B------:R-:W-:Y:S01]  /*0750*/  STS [R28+0x1414], R2 ;  /* 0x001414021c007388 */ /* 0x000fe20000000800 */
[----:B------:R-:W-:Y:S02]  /*0760*/  FSETP.GTU.AND P4, PT, R12, RZ, PT ;  /* 0x000000ff0c00720b */ /* 0x000fe40003f8c000 */
[----:B------:R-:W-:Y:S01]  /*0770*/  LOP3.LUT R13, R13, 0x1c, RZ, 0xc0, !PT ;  /* 0x0000001c0d0d7812 */ /* 0x000fe200078ec0ff */
[----:B------:R-:W-:Y:S01]  /*0780*/  STS [R28+0x1818], R14 ;  /* 0x0018180e1c007388 */ /* 0x000fe20000000800 */
[----:B--2---:R-:W-:-:S02]  /*0790*/  LOP3.LUT R12, R20, 0x4, RZ, 0xfc, !PT ;  /* 0x00000004140c7812 */ /* 0x004fc400078efcff */
[----:B------:R-:W-:Y:S01]  /*07a0*/  FSETP.GTU.AND P3, PT, R15, RZ, PT ;  /* 0x000000ff0f00720b */ /* 0x000fe20003f6c000 */
[----:B------:R-:W-:Y:S01]  /*07b0*/  STS [R28+0x1c1c], R23 ;  /* 0x001c1c171c007388 */ /* 0x000fe20000000800 */
[----:B------:R-:W-:Y:S01]  /*07c0*/  VIADD R13, R13, UR4 ;  /* 0x000000040d0d7c36 */ /* 0x000fe20008000000 */
[----:B---3--:R-:W-:Y:S02]  /*07d0*/  LOP3.LUT R15, R25, 0x2c, RZ, 0xc0, !PT ;  /* 0x0000002c190f7812 */ /* 0x008fe400078ec0ff */
[----:B------:R-:W-:Y:S01]  /*07e0*/  STS [R28+0x2020], R3 ;  /* 0x002020031c007388 */ /* 0x000fe20000000800 */
[----:B------:R-:W-:Y:S01]  /*07f0*/  IMAD R22, R24, 0x4, R13 ;  /* 0x0000000418167824 */ /* 0x000fe200078e020d */
[----:B------:R-:W-:Y:S01]  /*0800*/  FSETP.GTU.AND P2, PT, R16, RZ, PT ;  /* 0x000000ff1000720b */ /* 0x000fe20003f4c000 */
[----:B------:R-:W-:Y:S01]  /*0810*/  IMAD R13, R12, 0x1000, R21 ;  /* 0x000010000c0d7824 */ /* 0x000fe200078e0215 */
[----:B------:R-:W-:Y:S01]  /*0820*/  STS [R28+0x2424], R4 ;  /* 0x002424041c007388 */ /* 0x000fe20000000800 */
[----:B------:R-:W-:Y:S01]  /*0830*/  VIADD R15, R15, UR4 ;  /* 0x000000040f0f7c36 */ /* 0x000fe20008000000 */
[----:B-1----:R-:W-:-:S02]  /*0840*/  SEL R16, RZ, 0x1, P3 ;  /* 0x00000001ff107807 */ /* 0x002fc40001800000 */
[----:B------:R-:W-:Y:S01]  /*0850*/  STS [R28+0x2828], R6 ;  /* 0x002828061c007388 */ /* 0x000fe20000000800 */
[----:B------:R-:W-:-:S03]  /*0860*/  FSETP.GTU.AND P3, PT, R14, RZ, PT ;  /* 0x000000ff0e00720b */ /* 0x000fc60003f6c000 */
[----:B------:R-:W-:Y:S04]  /*0870*/  STS [R28+0x2c2c], R7 ;  /* 0x002c2c071c007388 */ /* 0x000fe80000000800 */
[----:B------:R-:W-:Y:S04]  /*0880*/  STS [R28+0x3030], R5 ;  /* 0x003030051c007388 */ /* 0x000fe80000000800 */
[----:B------:R-:W-:Y:S04]  /*0890*/  STS [R28+0x3434], R17 ;  /* 0x003434111c007388 */ /* 0x000fe80000000800 */
[----:B------:R-:W-:Y:S04]  /*08a0*/  STS [R28+0x3838], R18 ;  /* 0x003838121c007388 */ /* 0x000fe80000000800 */
[----:B------:R-:W-:Y:S01]  /*08b0*/  STS [R28+0x3c3c], R19 ;  /* 0x003c3c131c007388 */ /* 0x000fe20000000800 */
[----:B------:R-:W-:Y:S06]  /*08c0*/  BAR.SYNC.DEFER_BLOCKING 0x0 ;  /* 0x0000000000007b1d */ /* 0x000fec0000010000 */
[----:B------:R-:W-:Y:S04]  /*08d0*/  LDS R8, [R29] ;  /* 0x000000001d087984 */ /* 0x000fe80000000800 */
[----:B------:R-:W-:Y:S04]  /*08e0*/  LDS R9, [R29+0x4] ;  /* 0x000004001d097984 */ /* 0x000fe80000000800 */
[----:B------:R-:W-:Y:S04]  /*08f0*/  LDS R10, [R29+0x8] ;  /* 0x000008001d0a7984 */ /* 0x000fe80000000800 */
[----:B------:R1:W2:Y:S02]  /*0900*/  LDS R11, [R29+0xc] ;  /* 0x00000c001d0b7984 */ /* 0x0002a40000000800 */
[----:B-1----:R-:W-:-:S04]  /*0910*/  IMAD R29, R20, 0x1000, R21 ;  /* 0x00001000141d7824 */ /* 0x002fc800078e0215 */
[----:B0-----:R-:W-:-:S05]  /*0920*/  IMAD.WIDE R28, R29, 0x4, R26 ;  /* 0x000000041d1c7825 */ /* 0x001fca00078e021a */
[----:B--2---:R0:W-:Y:S01]  /*0930*/  @!P0 STG.E.128 desc[UR12][R28.64], R8 ;  /* 0x000000081c008986 */ /* 0x0041e2000c101d0c */
[----:B------:R-:W-:Y:S01]  /*0940*/  ISETP.GE.AND P0, PT, R12, 0x1200, PT ;  /* 0x000012000c00780c */ /* 0x000fe20003f06270 */
[----:B------:R-:W-:Y:S02]  /*0950*/  IMAD.WIDE R12, R13, 0x4, R26 ;  /* 0x000000040d0c7825 */ /* 0x000fe400078e021a */
[----:B------:R-:W-:Y:S04]  /*0960*/  LDS R8, [R22+0x1000] ;  /* 0x0010000016087984 */ /* 0x000fe80000000800 */
[----:B------:R-:W-:Y:S04]  /*0970*/  LDS R9, [R22+0x1004] ;  /* 0x0010040016097984 */ /* 0x000fe80000000800 */
[----:B------:R-:W-:Y:S04]  /*0980*/  LDS R10, [R22+0x1008] ;  /* 0x00100800160a7984 */ /* 0x000fe80000000800 */
[----:B------:R1:W2:Y:S01]  /*0990*/  LDS R11, [R22+0x100c] ;  /* 0x00100c00160b7984 */ /* 0x0002a20000000800 */
[----:B0-----:R-:W-:-:S02]  /*09a0*/  LOP3.LUT R28, R24, 0xc00, RZ, 0xfc, !PT ;  /* 0x00000c00181c7812 */ /* 0x001fc400078efcff */
[----:B------:R-:W-:Y:S02]  /*09b0*/  SEL R29, RZ, 0x1, P4 ;  /* 0x00000001ff1d7807 */ /* 0x000fe40002000000 */
[----:B------:R-:W-:Y:S02]  /*09c0*/  SHF.R.U32.HI R28, RZ, 0x6, R28 ;  /* 0x00000006ff1c7819 */ /* 0x000fe4000001161c */
[----:B-1----:R-:W-:Y:S02]  /*09d0*/  LOP3.LUT R22, R20, 0x8, RZ, 0xfc, !PT ;  /* 0x0000000814167812 */ /* 0x002fe400078efcff */
[----:B------:R-:W-:Y:S02]  /*09e0*/  LOP3.LUT R28, R28, 0x3c, RZ, 0xc0, !PT ;  /* 0x0000003c1c1c7812 */ /* 0x000fe400078ec0ff */
[----:B------:R-:W-:Y:S01]  /*09f0*/  LOP3.LUT R20, R20, 0xc, RZ, 0xfc, !PT ;  /* 0x0000000c14147812 */ /* 0x000fe200078efcff */
[C---:B------:R-:W-:Y:S01]  /*0a00*/  IMAD R25, R22.reuse, 0x1000, R21 ;  /* 0x0000100016197824 */ /* 0x040fe200078e0215 */
[----:B------:R-:W-:-:S02]  /*0a10*/  ISETP.GE.AND P1, PT, R22, 0x1200, PT ;  /* 0x000012001600780c */ /* 0x000fc40003f26270 */
[----:B------:R-:W-:Y:S01]  /*0a20*/  SEL R22, RZ, 0x1, P6 ;  /* 0x00000001ff167807 */ /* 0x000fe20003000000 */
[----:B------:R-:W-:Y:S01]  /*0a30*/  IMAD R21, R20, 0x1000, R21 ;  /* 0x0000100014157824 */ /* 0x000fe200078e0215 */
[----:B------:R-:W-:Y:S02]  /*0a40*/  FSETP.GTU.AND P4, PT, R23, RZ, PT ;  /* 0x000000ff1700720b */ /* 0x000fe40003f8c000 */
[----:B------:R-:W-:Y:S02]  /*0a50*/  FSETP.GTU.AND P6, PT, R2, RZ, PT ;  /* 0x000000ff0200720b */ /* 0x000fe40003fcc000 */
[----:B------:R-:W-:Y:S02]  /*0a60*/  SEL R2, RZ, 0x1, P4 ;  /* 0x00000001ff027807 */ /* 0x000fe40002000000 */
[----:B------:R-:W-:Y:S02]  /*0a70*/  FSETP.GTU.AND P4, PT, R6, RZ, PT ;  /* 0x000000ff0600720b */ /* 0x000fe40003f8c000 */
[----:B------:R-:W-:-:S02]  /*0a80*/  PRMT R23, R29, 0x3340, R16 ;  /* 0x000033401d177816 */ /* 0x000fc40000000010 */
[----:B------:R-:W-:Y:S02]  /*0a90*/  SEL R29, RZ, 0x1, P2 ;  /* 0x00000001ff1d7807 */ /* 0x000fe40001000000 */
[----:B------:R-:W-:Y:S01]  /*0aa0*/  FSETP.GTU.AND P2, PT, R18, RZ, PT ;  /* 0x000000ff1200720b */ /* 0x000fe20003f4c000 */
[----:B--2---:R0:W-:Y:S01]  /*0ab0*/  @!P0 STG.E.128 desc[UR12][R12.64], R8 ;  /* 0x000000080c008986 */ /* 0x0041e2000c101d0c */
[----:B------:R-:W-:Y:S01]  /*0ac0*/  ISETP.GE.AND P0, PT, R20, 0x1200, PT ;  /* 0x000012001400780c */ /* 0x000fe20003f06270 */
[----:B------:R-:W-:-:S05]  /*0ad0*/  IMAD R20, R24, 0x4, R15 ;  /* 0x0000000418147824 */ /* 0x000fca00078e020f */
[----:B------:R-:W-:Y:S04]  /*0ae0*/  LDS R8, [R20+0x2000] ;  /* 0x0020000014087984 */ /* 0x000fe80000000800 */
[----:B------:R-:W-:Y:S04]  /*0af0*/  LDS R10, [R20+0x2008] ;  /* 0x00200800140a7984 */ /* 0x000fe80000000800 */
[----:B------:R-:W-:Y:S01]  /*0b00*/  LDS R11, [R20+0x200c] ;  /* 0x00200c00140b7984 */ /* 0x000fe20000000800 */
[----:B0-----:R-:W-:Y:S01]  /*0b10*/  VIADD R9, R28, UR4 ;  /* 0x000000041c097c36 */ /* 0x001fe20008000000 */
[----:B------:R-:W-:Y:S01]  /*0b20*/  SEL R28, RZ, 0x1, P5 ;  /* 0x00000001ff1c7807 */ /* 0x000fe20002800000 */
[----:B------:R-:W-:Y:S01]  /*0b30*/  ULDC.64 UR4, c[0x0][0x220] ;  /* 0x0000880000047ab9 */ /* 0x000fe20000000a00 */
[----:B------:R-:W-:Y:S01]  /*0b40*/  FSETP.GTU.AND P5, PT, R3, RZ, PT ;  /* 0x000000ff0300720b */ /* 0x000fe20003fac000 */
[----:B------:R-:W-:Y:S01]  /*0b50*/  IMAD R24, R24, 0x4, R9 ;  /* 0x0000000418187824 */ /* 0x000fe200078e0209 */
[----:B------:R-:W-:Y:S01]  /*0b60*/  SEL R3, RZ, 0x1, P3 ;  /* 0x00000001ff037807 */ /* 0x000fe20001800000 */
[----:B------:R0:W1:Y:S01]  /*0b70*/  LDS R9, [R20+0x2004] ;  /* 0x0020040014097984 */ /* 0x0000620000000800 */
[----:B------:R-:W-:-:S02]  /*0b80*/  FSETP.GTU.AND P3, PT, R4, RZ, PT ;  /* 0x000000ff0400720b */ /* 0x000fc40003f6c000 */
[----:B------:R-:W-:Y:S01]  /*0b90*/  PRMT R2, R3, 0x3340, R2 ;  /* 0x0000334003027816 */ /* 0x000fe20000000002 */
[----:B------:R-:W-:Y:S01]  /*0ba0*/  LDS R12, [R24+0x3000] ;  /* 0x00300000180c7984 */ /* 0x000fe20000000800 */
[----:B------:R-:W-:Y:S02]  /*0bb0*/  SEL R4, RZ, 0x1, P5 ;  /* 0x00000001ff047807 */ /* 0x000fe40002800000 */
[----:B------:R-:W-:Y:S01]  /*0bc0*/  PRMT R16, R28, 0x3340, R22 ;  /* 0x000033401c107816 */ /* 0x000fe20000000016 */
[----:B------:R-:W-:Y:S01]  /*0bd0*/  LDS R13, [R24+0x3004] ;  /* 0x00300400180d7984 */ /* 0x000fe20000000800 */
[----:B0-----:R-:W-:Y:S02]  /*0be0*/  SEL R20, RZ, 0x1, P6 ;  /* 0x00000001ff147807 */ /* 0x001fe40003000000 */
[----:B------:R-:W-:Y:S01]  /*0bf0*/  FSETP.GTU.AND P6, PT, R7, RZ, PT ;  /* 0x000000ff0700720b */ /* 0x000fe20003fcc000 */
[----:B------:R-:W-:Y:S01]  /*0c00*/  LDS R14, [R24+0x3008] ;  /* 0x00300800180e7984 */ /* 0x000fe20000000800 */
[----:B------:R-:W-:-:S02]  /*0c10*/  SEL R7, RZ, 0x1, P4 ;  /* 0x00000001ff077807 */ /* 0x000fc40002000000 */
[----:B------:R-:W-:Y:S01]  /*0c20*/  SEL R18, RZ, 0x1, P6 ;  /* 0x00000001ff127807 */ /* 0x000fe20003000000 */
[----:B------:R-:W0:Y:S01]  /*0c30*/  LDS R15, [R24+0x300c] ;  /* 0x00300c00180f7984 */ /* 0x000e220000000800 */
[----:B------:R-:W-:Y:S02]  /*0c40*/  FSETP.GTU.AND P4, PT, R19, RZ, PT ;  /* 0x000000ff1300720b */ /* 0x000fe40003f8c000 */
[----:B------:R-:W-:Y:S02]  /*0c50*/  SEL R19, RZ, 0x1, P3 ;  /* 0x00000001ff137807 */ /* 0x000fe40001800000 */
[----:B------:R-:W-:Y:S02]  /*0c60*/  FSETP.GTU.AND P3, PT, R17, RZ, PT ;  /* 0x000000ff1100720b */ /* 0x000fe40003f6c000 */
[----:B------:R-:W-:Y:S02]  /*0c70*/  PRMT R18, R7, 0x3340, R18 ;  /* 0x0000334007127816 */ /* 0x000fe40000000012 */
[----:B------:R-:W-:-:S02]  /*0c80*/  SEL R7, RZ, 0x1, P2 ;  /* 0x00000001ff077807 */ /* 0x000fc40001000000 */
[----:B------:R-:W-:Y:S02]  /*0c90*/  FSETP.GTU.AND P2, PT, R5, RZ, PT ;  /* 0x000000ff0500720b */ /* 0x000fe40003f4c000 */
[----:B------:R-:W-:Y:S02]  /*0ca0*/  SEL R5, RZ, 0x1, P3 ;  /* 0x00000001ff057807 */ /* 0x000fe40001800000 */
[----:B------:R-:W-:Y:S02]  /*0cb0*/  PRMT R3, R29, 0x3340, R20 ;  /* 0x000033401d037816 */ /* 0x000fe40000000014 */
[----:B------:R-:W-:Y:S02]  /*0cc0*/  PLOP3.LUT P3, PT, PT, PT, UP0, 0x40, 0x0 ;  /* 0x000000000000781c */ /* 0x000fe40003f6e808 */
[----:B------:R-:W-:Y:S02]  /*0cd0*/  SEL R20, RZ, 0x1, P4 ;  /* 0x00000001ff147807 */ /* 0x000fe40002000000 */
[----:B------:R-:W-:-:S02]  /*0ce0*/  PRMT R19, R4, 0x3340, R19 ;  /* 0x0000334004137816 */ /* 0x000fc40000000013 */
[----:B------:R-:W-:Y:S01]  /*0cf0*/  PRMT R20, R7, 0x3340, R20 ;  /* 0x0000334007147816 */ /* 0x000fe20000000014 */
[--C-:B------:R-:W-:Y:S01]  /*0d00*/  IMAD.WIDE R6, R25, 0x4, R26.reuse ;  /* 0x0000000419067825 */ /* 0x100fe200078e021a */
[----:B------:R-:W-:Y:S02]  /*0d10*/  SEL R22, RZ, 0x1, P2 ;  /* 0x00000001ff167807 */ /* 0x000fe40001000000 */
[----:B------:R-:W-:Y:S01]  /*0d20*/  IADD3 R4, P2, R0, UR4, RZ ;  /* 0x0000000400047c10 */ /* 0x000fe2000ff5e0ff */
[----:B------:R-:W-:Y:S01]  /*0d30*/  IMAD.WIDE R26, R21, 0x4, R26 ;  /* 0x00000004151a7825 */ /* 0x000fe200078e021a */
[----:B------:R-:W-:Y:S01]  /*0d40*/  PRMT R21, R22, 0x3340, R5 ;  /* 0x0000334016157816 */ /* 0x000fe20000000005 */
[----:B-1----:R1:W-:Y:S01]  /*0d50*/  @!P1 STG.E.128 desc[UR12][R6.64], R8 ;  /* 0x0000000806009986 */ /* 0x0023e2000c101d0c */
[----:B------:R-:W-:Y:S02]  /*0d60*/  LEA.HI.X.SX32 R5, R0, UR5, 0x1, P2 ;  /* 0x0000000500057c11 */ /* 0x000fe400090f0eff */
[----:B------:R-:W-:-:S02]  /*0d70*/  PRMT R18, R19, 0x5410, R18 ;  /* 0x0000541013127816 */ /* 0x000fc40000000012 */
[----:B------:R-:W-:Y:S02]  /*0d80*/  PRMT R16, R16, 0x5410, R23 ;  /* 0x0000541010107816 */ /* 0x000fe40000000017 */
[----:B------:R-:W-:Y:S02]  /*0d90*/  PRMT R17, R3, 0x5410, R2 ;  /* 0x0000541003117816 */ /* 0x000fe40000000002 */
[----:B------:R-:W-:Y:S01]  /*0da0*/  PRMT R19, R21, 0x5410, R20 ;  /* 0x0000541015137816 */ /* 0x000fe20000000014 */
[----:B0-----:R1:W-:Y:S01]  /*0db0*/  @!P0 STG.E.128 desc[UR12][R26.64], R12 ;  /* 0x0000000c1a008986 */ /* 0x0013e2000c101d0c */
[----:B------:R-:W-:Y:S05]  /*0dc0*/  @!P3 EXIT ;  /* 0x000000000000b94d */ /* 0x000fea0003800000 */
[----:B------:R-:W-:Y:S01]  /*0dd0*/  STG.E.128 desc[UR12][R4.64], R16 ;  /* 0x0000001004007986 */ /* 0x000fe2000c101d0c */
[----:B------:R-:W-:Y:S05]  /*0de0*/  EXIT ;  /* 0x000000000000794d */ /* 0x000fea0003800000 */
.L_x_0:
[----:B------:R-:W-:-:S00]  /*0df0*/  BRA `(.L_x_0) ;  /* 0xfffffffc00fc7947 */ /* 0x000fc0000383ffff */
[----:B------:R-:W-:-:S00]  /*0e00*/  NOP ;  /* 0x0000000000007918 */ /* 0x000fc00000000000 */
[----:B------:R-:W-:-:S00]  /*0e10*/  NOP ;  /* 0x0000000000007918 */ /* 0x000fc00000000000 */
[----:B------:R-:W-:-:S00]  /*0e20*/  NOP ;  /* 0x0000000000007918 */ /* 0x000fc00000000000 */
[----:B------:R-:W-:-:S00]  /*0e30*/  NOP ;  /* 0x0000000000007918 */ /* 0x000fc00000000000 */
[----:B------:R-:W-:-:S00]  /*0e40*/  NOP ;  /* 0x0000000000007918 */ /* 0x000fc00000000000 */
[----:B------:R-:W-:-:S00]  /*0e50*/  NOP ;  /* 0x0000000000007918 */ /* 0x000fc00000000000 */
[----:B------:R-:W-:-:S00]  /*0e60*/  NOP ;  /* 0x0000000000007918 */ /* 0x000fc00000000000 */
[----:B------:R-:W-:-:S00]  /*0e70*/  NOP ;  /* 0x0000000000007918 */ /* 0x000fc00000000000 */
.L_x_1:


//--------------------- .nv.shared.triton_poi_fused_relu_threshold_backward_7 --------------------------
	.section	.nv.shared.triton_poi_fused_relu_threshold_backward_7,"aw",@nobits
	.sectionflags	@""
	.align	16
	.zero		1024


//--------------------- .nv.constant0.triton_poi_fused_relu_threshold_backward_7 --------------------------
	.section	.nv.constant0.triton_poi_fused_relu_threshold_backward_7,"a",@progbits
	.sectionflags	@""
	.align	4
.nv.constant0.triton_poi_fused_relu_threshold_backward_7:
	.zero		560
